	.headerflags	@"EF_CUDA_TEXMODE_UNIFIED EF_CUDA_64BIT_ADDRESS EF_CUDA_ACCELERATORS EF_CUDA_SM90 EF_CUDA_VIRTUAL_SM(EF_CUDA_SM90)"
	.elftype	@"ET_EXEC"


//--------------------- .nv.info                  --------------------------
	.section	.nv.info,"",@"SHT_CUDA_INFO"
	.align	4


	//----- nvinfo : EIATTR_REGCOUNT
	.align		4
        /*0000*/ 	.byte	0x04, 0x2f
        /*0002*/ 	.short	(.L_3 - .L_2)
	.align		4
.L_2:
        /*0004*/ 	.word	index@(triton_poi_fused__native_batch_norm_legit_no_training_convolution_0)
        /*0008*/ 	.word	0x00000016


	//----- nvinfo : EIATTR_MIN_STACK_SIZE
	.align		4
.L_3:
        /*000c*/ 	.byte	0x04, 0x12
        /*000e*/ 	.short	(.L_5 - .L_4)
	.align		4
.L_4:
        /*0010*/ 	.word	index@(triton_poi_fused__native_batch_norm_legit_no_training_convolution_0)
        /*0014*/ 	.word	0x00000000


	//----- nvinfo : EIATTR_FRAME_SIZE
	.align		4
.L_5:
        /*0018*/ 	.byte	0x04, 0x11
        /*001a*/ 	.short	(.L_7 - .L_6)
	.align		4
.L_6:
        /*001c*/ 	.word	index@(triton_poi_fused__native_batch_norm_legit_no_training_convolution_0)
        /*0020*/ 	.word	0x00000000


	//----- nvinfo : EIATTR_MIN_STACK_SIZE
	.align		4
.L_7:
        /*0024*/ 	.byte	0x04, 0x12
        /*0026*/ 	.short	(.L_9 - .L_8)
	.align		4
.L_8:
        /*0028*/ 	.word	index@(triton_poi_fused__native_batch_norm_legit_no_training_convolution_0)
        /*002c*/ 	.word	0x00000000
.L_9:


//--------------------- .nv.info.triton_poi_fused__native_batch_norm_legit_no_training_convolution_0 --------------------------
	.section	.nv.info.triton_poi_fused__native_batch_norm_legit_no_training_convolution_0,"",@"SHT_CUDA_INFO"
	.sectionflags	@""
	.align	4


	//----- nvinfo : EIATTR_CUDA_API_VERSION
	.align		4
        /*0000*/ 	.byte	0x04, 0x37
        /*0002*/ 	.short	(.L_11 - .L_10)
.L_10:
        /*0004*/ 	.word	0x0000007c


	//----- nvinfo : EIATTR_KPARAM_INFO
	.align		4
.L_11:
        /*0008*/ 	.byte	0x04, 0x17
        /*000a*/ 	.short	(.L_13 - .L_12)
.L_12:
        /*000c*/ 	.word	0x00000000
        /*0010*/ 	.short	0x0007
        /*0012*/ 	.short	0x0038
        /*0014*/ 	.byte	0x00, 0xf0, 0x11, 0x00


	//----- nvinfo : EIATTR_KPARAM_INFO
	.align		4
.L_13:
        /*0018*/ 	.byte	0x04, 0x17
        /*001a*/ 	.short	(.L_15 - .L_14)
.L_14:
        /*001c*/ 	.word	0x00000000
        /*0020*/ 	.short	0x0006
        /*0022*/ 	.short	0x0030
        /*0024*/ 	.byte	0x00, 0xf4, 0x21, 0x00


	//----- nvinfo : EIATTR_KPARAM_INFO
	.align		4
.L_15:
        /*0028*/ 	.byte	0x04, 0x17
        /*002a*/ 	.short	(.L_17 - .L_16)
.L_16:
        /*002c*/ 	.word	0x00000000
        /*0030*/ 	.short	0x0005
        /*0032*/ 	.short	0x0028
        /*0034*/ 	.byte	0x00, 0xf4, 0x21, 0x00


	//----- nvinfo : EIATTR_KPARAM_INFO
	.align		4
.L_17:
        /*0038*/ 	.byte	0x04, 0x17
        /*003a*/ 	.short	(.L_19 - .L_18)
.L_18:
        /*003c*/ 	.word	0x00000000
        /*0040*/ 	.short	0x0004
        /*0042*/ 	.short	0x0020
        /*0044*/ 	.byte	0x00, 0xf4, 0x21, 0x00


	//----- nvinfo : EIATTR_KPARAM_INFO
	.align		4
.L_19:
        /*0048*/ 	.byte	0x04, 0x17
        /*004a*/ 	.short	(.L_21 - .L_20)
.L_20:
        /*004c*/ 	.word	0x00000000
        /*0050*/ 	.short	0x0003
        /*0052*/ 	.short	0x0018
        /*0054*/ 	.byte	0x00, 0xf4, 0x21, 0x00


	//----- nvinfo : EIATTR_KPARAM_INFO
	.align		4
.L_21:
        /*0058*/ 	.byte	0x04, 0x17
        /*005a*/ 	.short	(.L_23 - .L_22)
.L_22:
        /*005c*/ 	.word	0x00000000
        /*0060*/ 	.short	0x0002
        /*0062*/ 	.short	0x0010
        /*0064*/ 	.byte	0x00, 0xf4, 0x21, 0x00


	//----- nvinfo : EIATTR_KPARAM_INFO
	.align		4
.L_23:
        /*0068*/ 	.byte	0x04, 0x17
        /*006a*/ 	.short	(.L_25 - .L_24)
.L_24:
        /*006c*/ 	.word	0x00000000
        /*0070*/ 	.short	0x0001
        /*0072*/ 	.short	0x0008
        /*0074*/ 	.byte	0x00, 0xf4, 0x21, 0x00


	//----- nvinfo : EIATTR_KPARAM_INFO
	.align		4
.L_25:
        /*0078*/ 	.byte	0x04, 0x17
        /*007a*/ 	.short	(.L_27 - .L_26)
.L_26:
        /*007c*/ 	.word	0x00000000
        /*0080*/ 	.short	0x0000
        /*0082*/ 	.short	0x0000
        /*0084*/ 	.byte	0x00, 0xf4, 0x21, 0x00


	//----- nvinfo : EIATTR_SPARSE_MMA_MASK
	.align		4
.L_27:
        /*0088*/ 	.byte	0x03, 0x50
        /*008a*/ 	.short	0x0000


	//----- nvinfo : EIATTR_MAXREG_COUNT
	.align		4
        /*008c*/ 	.byte	0x03, 0x1b
        /*008e*/ 	.short	0x00ff


	//----- nvinfo : EIATTR_EXIT_INSTR_OFFSETS
	.align		4
        /*0090*/ 	.byte	0x04, 0x1c
        /*0092*/ 	.short	(.L_29 - .L_28)


	//   ....[0]....
.L_28:
        /*0094*/ 	.word	0x00000380


	//----- nvinfo : EIATTR_REQNTID
	.align		4
.L_29:
        /*0098*/ 	.byte	0x04, 0x10
        /*009a*/ 	.short	(.L_31 - .L_30)
.L_30:
        /*009c*/ 	.word	0x00000080
        /*00a0*/ 	.word	0x00000001
        /*00a4*/ 	.word	0x00000001


	//----- nvinfo : EIATTR_CBANK_PARAM_SIZE
	.align		4
.L_31:
        /*00a8*/ 	.byte	0x03, 0x19
        /*00aa*/ 	.short	0x003c


	//----- nvinfo : EIATTR_PARAM_CBANK
	.align		4
        /*00ac*/ 	.byte	0x04, 0x0a
        /*00ae*/ 	.short	(.L_33 - .L_32)
	.align		4
.L_32:
        /*00b0*/ 	.word	index@(.nv.constant0.triton_poi_fused__native_batch_norm_legit_no_training_convolution_0)
        /*00b4*/ 	.short	0x0210
        /*00b6*/ 	.short	0x003c


	//----- nvinfo : EIATTR_SW_WAR
	.align		4
.L_33:
        /*00b8*/ 	.byte	0x04, 0x36
        /*00ba*/ 	.short	(.L_35 - .L_34)
.L_34:
        /*00bc*/ 	.word	0x00000008
.L_35:


//--------------------- .nv.callgraph             --------------------------
	.section	.nv.callgraph,"",@"SHT_CUDA_CALLGRAPH"
	.align	4
	.sectionentsize	8
	.align		4
        /*0000*/ 	.word	0x00000000
	.align		4
        /*0004*/ 	.word	0xffffffff
	.align		4
        /*0008*/ 	.word	0x00000000
	.align		4
        /*000c*/ 	.word	0xfffffffe
	.align		4
        /*0010*/ 	.word	0x00000000
	.align		4
        /*0014*/ 	.word	0xfffffffd
	.align		4
        /*0018*/ 	.word	0x00000000
	.align		4
        /*001c*/ 	.word	0xfffffffc


//--------------------- .nv.constant4             --------------------------
	.section	.nv.constant4,"a",@progbits
	.align	8
	.align		8
.nv.constant4:
        /*0000*/ 	.dword	_$_str
	.align		8
        /*0008*/ 	.dword	_$_str_$_2


//--------------------- .text.triton_poi_fused__native_batch_norm_legit_no_training_convolution_0 --------------------------
	.section	.text.triton_poi_fused__native_batch_norm_legit_no_training_convolution_0,"ax",@progbits
	.align	128
        .global         triton_poi_fused__native_batch_norm_legit_no_training_convolution_0
        .type           triton_poi_fused__native_batch_norm_legit_no_training_convolution_0,@function
        .size           triton_poi_fused__native_batch_norm_legit_no_training_convolution_0,(.L_x_1 - triton_poi_fused__native_batch_norm_legit_no_training_convolution_0)
        .other          triton_poi_fused__native_batch_norm_legit_no_training_convolution_0,@"STO_CUDA_ENTRY STV_DEFAULT"
triton_poi_fused__native_batch_norm_legit_no_training_convolution_0:
.text.triton_poi_fused__native_batch_norm_legit_no_training_convolution_0:
[----:B------:R-:W-:Y:S01]  /*0000*/  LDC R1, c[0x0][0x28] ;  /* 0x00000a00ff017b82 */ /* 0x000fe20000000800 */
[----:B------:R-:W1:Y:S07]  /*0010*/  S2R R0, SR_TID.X ;  /* 0x0000000000007919 */ /* 0x000e6e0000002100 */
[----:B------:R-:W2:Y:S01]  /*0020*/  LDC.64 R14, c[0x0][0x228] ;  /* 0x00008a00ff0e7b82 */ /* 0x000ea20000000a00 */
[----:B------:R-:W-:Y:S01]  /*0030*/  ULDC.64 UR4, c[0x0][0x208] ;  /* 0x0000820000047ab9 */ /* 0x000fe20000000a00 */
[----:B------:R-:W3:Y:S06]  /*0040*/  S2R R5, SR_CTAID.X ;  /* 0x0000000000057919 */ /* 0x000eec0000002500 */
[----:B------:R-:W4:Y:S08]  /*0050*/  LDC.64 R10, c[0x0][0x218] ;  /* 0x00008600ff0a7b82 */ /* 0x000f300000000a00 */
[----:B------:R-:W5:Y:S08]  /*0060*/  LDC.64 R12, c[0x0][0x220] ;  /* 0x00008800ff0c7b82 */ /* 0x000f700000000a00 */
[----:B------:R-:W4:Y:S01]  /*0070*/  LDC.64 R16, c[0x0][0x230] ;  /* 0x00008c00ff107b82 */ /* 0x000f220000000a00 */
[----:B-1----:R-:W-:-:S02]  /*0080*/  SHF.L.U32 R0, R0, 0x1, RZ ;  /* 0x0000000100007819 */ /* 0x002fc400000006ff */
[----:B---3--:R-:W-:Y:S02]  /*0090*/  SHF.R.S32.HI R3, RZ, 0x17, R5 ;  /* 0x00000017ff037819 */ /* 0x008fe40000011405 */
[----:B------:R-:W-:Y:S02]  /*00a0*/  LOP3.LUT R0, R0, 0xfe, RZ, 0xc0, !PT ;  /* 0x000000fe00007812 */ /* 0x000fe400078ec0ff */
[----:B------:R-:W-:Y:S02]  /*00b0*/  SGXT R3, R3, 0x1 ;  /* 0x000000010303781a */ /* 0x000fe40000000200 */
[----:B------:R-:W-:-:S04]  /*00c0*/  LEA R0, R5, R0, 0x8 ;  /* 0x0000000005007211 */ /* 0x000fc800078e40ff */
[----:B------:R-:W-:-:S04]  /*00d0*/  LEA.HI R3, R3, R0, RZ, 0x8 ;  /* 0x0000000003037211 */ /* 0x000fc800078f40ff */
[----:B------:R-:W-:-:S05]  /*00e0*/  SHF.R.S32.HI R3, RZ, 0x8, R3 ;  /* 0x00000008ff037819 */ /* 0x000fca0000011403 */
[----:B------:R-:W-:-:S05]  /*00f0*/  IMAD.HI R2, R3, 0x2aaaaaab, RZ ;  /* 0x2aaaaaab03027827 */ /* 0x000fca00078e02ff */
[----:B------:R-:W-:-:S04]  /*0100*/  SHF.R.U32.HI R5, RZ, 0x1f, R2 ;  /* 0x0000001fff057819 */ /* 0x000fc80000011602 */
[----:B------:R-:W-:Y:S02]  /*0110*/  LEA.HI R2, R2, R5, RZ, 0x1e ;  /* 0x0000000502027211 */ /* 0x000fe400078ff0ff */
[----:B------:R-:W1:Y:S03]  /*0120*/  LDC.64 R4, c[0x0][0x238] ;  /* 0x00008e00ff047b82 */ /* 0x000e660000000a00 */
[----:B------:R-:W-:-:S04]  /*0130*/  IMAD R19, R2, -0x18, R3 ;  /* 0xffffffe802137824 */ /* 0x000fc800078e0203 */
[C---:B--2---:R-:W-:Y:S01]  /*0140*/  IMAD.WIDE R14, R19.reuse, 0x4, R14 ;  /* 0x00000004130e7825 */ /* 0x044fe200078e020e */
[----:B------:R-:W2:Y:S04]  /*0150*/  LDC.64 R2, c[0x0][0x210] ;  /* 0x00008400ff027b82 */ /* 0x000ea80000000a00 */
[----:B------:R3:W3:Y:S01]  /*0160*/  LDG.E.EL R18, desc[UR4][R14.64] ;  /* 0x000000040e127981 */ /* 0x0006e2000c2e1900 */
[----:B----4-:R-:W-:-:S04]  /*0170*/  IMAD.WIDE R10, R19, 0x4, R10 ;  /* 0x00000004130a7825 */ /* 0x010fc800078e020a */
[----:B-----5:R-:W-:Y:S01]  /*0180*/  IMAD.WIDE R12, R19, 0x4, R12 ;  /* 0x00000004130c7825 */ /* 0x020fe200078e020c */
[----:B------:R4:W5:Y:S04]  /*0190*/  LDG.E.EL R8, desc[UR4][R10.64] ;  /* 0x000000040a087981 */ /* 0x000968000c2e1900 */
[----:B------:R-:W5:Y:S01]  /*01a0*/  LDG.E.EL R9, desc[UR4][R12.64] ;  /* 0x000000040c097981 */ /* 0x000f62000c2e1900 */
[----:B--2---:R-:W-:-:S05]  /*01b0*/  IMAD.WIDE R2, R0, 0x4, R2 ;  /* 0x0000000400027825 */ /* 0x004fca00078e0202 */
[----:B------:R-:W5:Y:S01]  /*01c0*/  LDG.E.64 R6, desc[UR4][R2.64] ;  /* 0x0000000402067981 */ /* 0x000f62000c1e1b00 */
[----:B0--3--:R-:W-:-:S04]  /*01d0*/  IMAD.WIDE R14, R19, 0x4, R16 ;  /* 0x00000004130e7825 */ /* 0x009fc800078e0210 */
[----:B-1----:R-:W-:Y:S02]  /*01e0*/  IMAD.WIDE R16, R19, 0x4, R4 ;  /* 0x0000000413107825 */ /* 0x002fe400078e0204 */
[----:B------:R-:W2:Y:S01]  /*01f0*/  LDG.E.EL R14, desc[UR4][R14.64] ;  /* 0x000000040e0e7981 */ /* 0x000ea2000c2e1900 */
[----:B----4-:R-:W-:Y:S01]  /*0200*/  HFMA2.MMA R10, -RZ, RZ, 1.625, 0 ;  /* 0x3e800000ff0a7435 */ /* 0x010fe200000001ff */
[----:B------:R-:W0:Y:S02]  /*0210*/  LDC.64 R4, c[0x0][0x240] ;  /* 0x00009000ff047b82 */ /* 0x000e240000000a00 */
[----:B------:R-:W2:Y:S01]  /*0220*/  LDG.E.EL R17, desc[UR4][R16.64] ;  /* 0x0000000410117981 */ /* 0x000ea2000c2e1900 */
[----:B0-----:R-:W-:-:S04]  /*0230*/  IMAD.WIDE R4, R0, 0x4, R4 ;  /* 0x0000000400047825 */ /* 0x001fc800078e0204 */
[----:B------:R-:W-:-:S04]  /*0240*/  FADD R18, R18, 9.9999997473787516356e-06 ;  /* 0x3727c5ac12127421 */ /* 0x000fc80000000000 */
[----:B------:R-:W0:Y:S02]  /*0250*/  MUFU.SQRT R19, R18 ;  /* 0x0000001200137308 */ /* 0x000e240000002000 */
[C---:B0-----:R-:W-:Y:S02]  /*0260*/  FSETP.GT.AND P0, PT, R19.reuse, 8.50705917302346158658e+37, PT ;  /* 0x7e8000001300780b */ /* 0x041fe40003f04000 */
[----:B------:R-:W-:-:S11]  /*0270*/  FSETP.GEU.AND P1, PT, R19, 1.175494350822287508e-38, PT ;  /* 0x008000001300780b */ /* 0x000fd60003f2e000 */
[----:B------:R-:W-:-:S04]  /*0280*/  @P0 FMUL R19, R19, 0.25 ;  /* 0x3e80000013130820 */ /* 0x000fc80000400000 */
[----:B------:R-:W-:-:S06]  /*0290*/  @!P1 FMUL R19, R19, 16777216 ;  /* 0x4b80000013139820 */ /* 0x000fcc0000400000 */
[----:B------:R-:W0:Y:S01]  /*02a0*/  MUFU.RCP R19, R19 ;  /* 0x0000001300137308 */ /* 0x000e220000001000 */
[----:B------:R-:W-:Y:S01]  /*02b0*/  FSEL R10, R10, 1, P0 ;  /* 0x3f8000000a0a7808 */ /* 0x000fe20000000000 */
[--C-:B-----5:R-:W-:Y:S01]  /*02c0*/  FADD R6, R6, R8.reuse ;  /* 0x0000000806067221 */ /* 0x120fe20000000000 */
[----:B------:R-:W-:-:S03]  /*02d0*/  FADD R7, R7, R8 ;  /* 0x0000000807077221 */ /* 0x000fc60000000000 */
[----:B------:R-:W-:Y:S01]  /*02e0*/  @!P1 FMUL R10, R10, 16777216 ;  /* 0x4b8000000a0a9820 */ /* 0x000fe20000400000 */
[C---:B------:R-:W-:Y:S01]  /*02f0*/  FADD R8, -R9.reuse, R6 ;  /* 0x0000000609087221 */ /* 0x040fe20000000100 */
[----:B------:R-:W-:Y:S02]  /*0300*/  FADD R9, -R9, R7 ;  /* 0x0000000709097221 */ /* 0x000fe40000000100 */
[----:B0-----:R-:W-:-:S04]  /*0310*/  FMUL R10, R19, R10 ;  /* 0x0000000a130a7220 */ /* 0x001fc80000400000 */
[-C--:B------:R-:W-:Y:S01]  /*0320*/  FMUL R8, R8, R10.reuse ;  /* 0x0000000a08087220 */ /* 0x080fe20000400000 */
[----:B------:R-:W-:-:S03]  /*0330*/  FMUL R10, R9, R10 ;  /* 0x0000000a090a7220 */ /* 0x000fc60000400000 */
[C-C-:B--2---:R-:W-:Y:S01]  /*0340*/  FFMA R8, R14.reuse, R8, R17.reuse ;  /* 0x000000080e087223 */ /* 0x144fe20000000011 */
[----:B------:R-:W-:Y:S01]  /*0350*/  FFMA R9, R14, R10, R17 ;  /* 0x0000000a0e097223 */ /* 0x000fe20000000011 */
[----:B------:R-:W-:Y:S04]  /*0360*/  STG.E.64 desc[UR4][R2.64], R6 ;  /* 0x0000000602007986 */ /* 0x000fe8000c101b04 */
[----:B------:R-:W-:Y:S01]  /*0370*/  STG.E.64 desc[UR4][R4.64], R8 ;  /* 0x0000000804007986 */ /* 0x000fe2000c101b04 */
[----:B------:R-:W-:Y:S05]  /*0380*/  EXIT ;  /* 0x000000000000794d */ /* 0x000fea0003800000 */
.L_x_0:
[----:B------:R-:W-:-:S00]  /*0390*/  BRA `(.L_x_0) ;  /* 0xfffffffc00fc7947 */ /* 0x000fc0000383ffff */
[----:B------:R-:W-:-:S00]  /*03a0*/  NOP ;  /* 0x0000000000007918 */ /* 0x000fc00000000000 */
        /* <DEDUP_REMOVED lines=13> */
.L_x_1:


//--------------------- .nv.global.init           --------------------------
	.section	.nv.global.init,"aw",@progbits
.nv.global.init:
	.type		_$_str,@object
	.size		_$_str,(_$_str_$_2 - _$_str)
_$_str:
        /*0000*/ 	.byte	0x5f, 0x5f, 0x43, 0x55, 0x44, 0x41, 0x5f, 0x46, 0x54, 0x5a, 0x00
	.type		_$_str_$_2,@object
	.size		_$_str_$_2,(.L_1 - _$_str_$_2)
_$_str_$_2:
        /*000b*/ 	.byte	0x5f, 0x5f, 0x43, 0x55, 0x44, 0x41, 0x5f, 0x50, 0x52, 0x45, 0x43, 0x5f, 0x53, 0x51, 0x52, 0x54
        /*001b*/ 	.byte	0x00
.L_1:


//--------------------- .nv.constant0.triton_poi_fused__native_batch_norm_legit_no_training_convolution_0 --------------------------
	.section	.nv.constant0.triton_poi_fused__native_batch_norm_legit_no_training_convolution_0,"a",@progbits
	.sectionflags	@""
	.align	4
.nv.constant0.triton_poi_fused__native_batch_norm_legit_no_training_convolution_0:
	.zero		588
